//
// Generated by NVIDIA NVVM Compiler
//
// Compiler Build ID: CL-36424714
// Cuda compilation tools, release 13.0, V13.0.88
// Based on NVVM 20.0.0
//

.version 9.0
.target sm_100
.address_size 64

	// .globl	_Z16matrixOperationsPKdS0_PdS1_S1_S1_mm

.visible .entry _Z16matrixOperationsPKdS0_PdS1_S1_S1_mm(
	.param .u64 .ptr .align 1 _Z16matrixOperationsPKdS0_PdS1_S1_S1_mm_param_0,
	.param .u64 .ptr .align 1 _Z16matrixOperationsPKdS0_PdS1_S1_S1_mm_param_1,
	.param .u64 .ptr .align 1 _Z16matrixOperationsPKdS0_PdS1_S1_S1_mm_param_2,
	.param .u64 .ptr .align 1 _Z16matrixOperationsPKdS0_PdS1_S1_S1_mm_param_3,
	.param .u64 .ptr .align 1 _Z16matrixOperationsPKdS0_PdS1_S1_S1_mm_param_4,
	.param .u64 .ptr .align 1 _Z16matrixOperationsPKdS0_PdS1_S1_S1_mm_param_5,
	.param .u64 _Z16matrixOperationsPKdS0_PdS1_S1_S1_mm_param_6,
	.param .u64 _Z16matrixOperationsPKdS0_PdS1_S1_S1_mm_param_7
)
{
	.reg .pred 	%p<5>;
	.reg .b32 	%r<11>;
	.reg .b64 	%rd<26>;
	.reg .b64 	%fd<16>;

	ld.param.u64 	%rd3, [_Z16matrixOperationsPKdS0_PdS1_S1_S1_mm_param_1];
	ld.param.u64 	%rd4, [_Z16matrixOperationsPKdS0_PdS1_S1_S1_mm_param_2];
	ld.param.u64 	%rd5, [_Z16matrixOperationsPKdS0_PdS1_S1_S1_mm_param_3];
	ld.param.u64 	%rd6, [_Z16matrixOperationsPKdS0_PdS1_S1_S1_mm_param_4];
	ld.param.u64 	%rd7, [_Z16matrixOperationsPKdS0_PdS1_S1_S1_mm_param_5];
	ld.param.u64 	%rd9, [_Z16matrixOperationsPKdS0_PdS1_S1_S1_mm_param_6];
	ld.param.u64 	%rd8, [_Z16matrixOperationsPKdS0_PdS1_S1_S1_mm_param_7];
	mov.u32 	%r4, %ctaid.y;
	mov.u32 	%r5, %ntid.y;
	mov.u32 	%r6, %tid.y;
	mad.lo.s32 	%r1, %r4, %r5, %r6;
	mov.u32 	%r7, %ctaid.x;
	mov.u32 	%r8, %ntid.x;
	mov.u32 	%r9, %tid.x;
	mad.lo.s32 	%r2, %r7, %r8, %r9;
	cvt.u64.u32 	%rd10, %r1;
	setp.le.u64 	%p1, %rd9, %rd10;
	cvt.s64.s32 	%rd11, %r2;
	setp.le.u64 	%p2, %rd8, %rd11;
	or.pred  	%p3, %p1, %p2;
	@%p3 bra 	$L__BB0_4;
	ld.param.u64 	%rd25, [_Z16matrixOperationsPKdS0_PdS1_S1_S1_mm_param_0];
	cvta.to.global.u64 	%rd12, %rd25;
	cvta.to.global.u64 	%rd13, %rd3;
	cvta.to.global.u64 	%rd14, %rd4;
	cvta.to.global.u64 	%rd15, %rd5;
	cvta.to.global.u64 	%rd16, %rd6;
	cvt.u32.u64 	%r10, %rd8;
	mad.lo.s32 	%r3, %r1, %r10, %r2;
	mul.wide.s32 	%rd17, %r3, 8;
	add.s64 	%rd1, %rd12, %rd17;
	ld.global.f64 	%fd5, [%rd1];
	add.s64 	%rd18, %rd13, %rd17;
	ld.global.f64 	%fd6, [%rd18];
	add.f64 	%fd7, %fd5, %fd6;
	add.s64 	%rd19, %rd14, %rd17;
	st.global.f64 	[%rd19], %fd7;
	ld.global.f64 	%fd8, [%rd1];
	ld.global.f64 	%fd9, [%rd18];
	sub.f64 	%fd10, %fd8, %fd9;
	add.s64 	%rd20, %rd15, %rd17;
	st.global.f64 	[%rd20], %fd10;
	ld.global.f64 	%fd11, [%rd1];
	ld.global.f64 	%fd12, [%rd18];
	mul.f64 	%fd13, %fd11, %fd12;
	add.s64 	%rd21, %rd16, %rd17;
	st.global.f64 	[%rd21], %fd13;
	ld.global.f64 	%fd1, [%rd18];
	setp.eq.f64 	%p4, %fd1, 0d0000000000000000;
	mov.f64 	%fd15, 0d7FF8000000000000;
	@%p4 bra 	$L__BB0_3;
	ld.global.f64 	%fd14, [%rd1];
	div.rn.f64 	%fd15, %fd14, %fd1;
$L__BB0_3:
	cvta.to.global.u64 	%rd22, %rd7;
	add.s64 	%rd24, %rd22, %rd17;
	st.global.f64 	[%rd24], %fd15;
$L__BB0_4:
	ret;

}


// ===== COMPILED SASS (sm_100) =====

	.target	sm_100

	.elftype	@"ET_EXEC"


//--------------------- .note.nv.tkinfo           --------------------------
	.section	.note.nv.tkinfo,"",@"SHT_NOTE"
	.sectionflags	@"SHF_NOTE_NV_TKINFO"
	.tkinfo
        /*0018*/ 	.word	0x00000002
        /*0030*/ 	.string	""
        /*0030*/ 	.string	"ptxas"
        /*0030*/ 	.string	"Cuda compilation tools, release 13.0, V13.0.88"
        /*0030*/ 	.string	"Build cuda_13.0.r13.0/compiler.36424714_0"
        /*0030*/ 	.string	"-arch sm_100 -m 64 "



//--------------------- .note.nv.cuinfo           --------------------------
	.section	.note.nv.cuinfo,"",@"SHT_NOTE"
	.sectionflags	@"SHF_NOTE_NV_CUINFO"
        /*0018*/ 	.short	0x0002
        /*001a*/ 	.short	0x0064
        /*001c*/ 	.short	0x0082
	.zero		2


//--------------------- .nv.info                  --------------------------
	.section	.nv.info,"",@"SHT_CUDA_INFO"
	.align	4


	//----- nvinfo : EIATTR_REGCOUNT
	.align		4
        /*0000*/ 	.byte	0x04, 0x2f
        /*0002*/ 	.short	(.L_1 - .L_0)
	.align		4
.L_0:
        /*0004*/ 	.word	index@(_Z16matrixOperationsPKdS0_PdS1_S1_S1_mm)
        /*0008*/ 	.word	0x00000019


	//----- nvinfo : EIATTR_FRAME_SIZE
	.align		4
.L_1:
        /*000c*/ 	.byte	0x04, 0x11
        /*000e*/ 	.short	(.L_3 - .L_2)
	.align		4
.L_2:
        /*0010*/ 	.word	index@($__internal_0_$__cuda_sm20_div_rn_f64_full)
        /*0014*/ 	.word	0x00000000


	//----- nvinfo : EIATTR_FRAME_SIZE
	.align		4
.L_3:
        /*0018*/ 	.byte	0x04, 0x11
        /*001a*/ 	.short	(.L_5 - .L_4)
	.align		4
.L_4:
        /*001c*/ 	.word	index@(_Z16matrixOperationsPKdS0_PdS1_S1_S1_mm)
        /*0020*/ 	.word	0x00000000


	//----- nvinfo : EIATTR_MIN_STACK_SIZE
	.align		4
.L_5:
        /*0024*/ 	.byte	0x04, 0x12
        /*0026*/ 	.short	(.L_7 - .L_6)
	.align		4
.L_6:
        /*0028*/ 	.word	index@(_Z16matrixOperationsPKdS0_PdS1_S1_S1_mm)
        /*002c*/ 	.word	0x00000000
.L_7:


//--------------------- .nv.compat                --------------------------
	.section	.nv.compat,"",@"SHT_CUDA_COMPAT_INFO"
	.align	4
        /*0000*/ 	.byte	0x02, 0x09, 0x00, 0x00, 0x02, 0x02, 0x01, 0x00, 0x02, 0x05, 0x05, 0x00, 0x03, 0x07, 0x01, 0x01
        /*0010*/ 	.byte	0x02, 0x03, 0x00, 0x00, 0x02, 0x06, 0x01, 0x00, 0x04, 0x0b, 0x08, 0x00, 0x01, 0x00, 0x00, 0x00
        /*0020*/ 	.byte	0x00, 0x00, 0x00, 0x00


//--------------------- .nv.info._Z16matrixOperationsPKdS0_PdS1_S1_S1_mm --------------------------
	.section	.nv.info._Z16matrixOperationsPKdS0_PdS1_S1_S1_mm,"",@"SHT_CUDA_INFO"
	.sectionflags	@""
	.align	4


	//----- nvinfo : EIATTR_CUDA_API_VERSION
	.align		4
        /*0000*/ 	.byte	0x04, 0x37
        /*0002*/ 	.short	(.L_9 - .L_8)
.L_8:
        /*0004*/ 	.word	0x00000082


	//----- nvinfo : EIATTR_KPARAM_INFO
	.align		4
.L_9:
        /*0008*/ 	.byte	0x04, 0x17
        /*000a*/ 	.short	(.L_11 - .L_10)
.L_10:
        /*000c*/ 	.word	0x00000000
        /*0010*/ 	.short	0x0007
        /*0012*/ 	.short	0x0038
        /*0014*/ 	.byte	0x00, 0xf0, 0x21, 0x00


	//----- nvinfo : EIATTR_KPARAM_INFO
	.align		4
.L_11:
        /*0018*/ 	.byte	0x04, 0x17
        /*001a*/ 	.short	(.L_13 - .L_12)
.L_12:
        /*001c*/ 	.word	0x00000000
        /*0020*/ 	.short	0x0006
        /*0022*/ 	.short	0x0030
        /*0024*/ 	.byte	0x00, 0xf0, 0x21, 0x00


	//----- nvinfo : EIATTR_KPARAM_INFO
	.align		4
.L_13:
        /*0028*/ 	.byte	0x04, 0x17
        /*002a*/ 	.short	(.L_15 - .L_14)
.L_14:
        /*002c*/ 	.word	0x00000000
        /*0030*/ 	.short	0x0005
        /*0032*/ 	.short	0x0028
        /*0034*/ 	.byte	0x00, 0xf5, 0x21, 0x00


	//----- nvinfo : EIATTR_KPARAM_INFO
	.align		4
.L_15:
        /*0038*/ 	.byte	0x04, 0x17
        /*003a*/ 	.short	(.L_17 - .L_16)
.L_16:
        /*003c*/ 	.word	0x00000000
        /*0040*/ 	.short	0x0004
        /*0042*/ 	.short	0x0020
        /*0044*/ 	.byte	0x00, 0xf5, 0x21, 0x00


	//----- nvinfo : EIATTR_KPARAM_INFO
	.align		4
.L_17:
        /*0048*/ 	.byte	0x04, 0x17
        /*004a*/ 	.short	(.L_19 - .L_18)
.L_18:
        /*004c*/ 	.word	0x00000000
        /*0050*/ 	.short	0x0003
        /*0052*/ 	.short	0x0018
        /*0054*/ 	.byte	0x00, 0xf5, 0x21, 0x00


	//----- nvinfo : EIATTR_KPARAM_INFO
	.align		4
.L_19:
        /*0058*/ 	.byte	0x04, 0x17
        /*005a*/ 	.short	(.L_21 - .L_20)
.L_20:
        /*005c*/ 	.word	0x00000000
        /*0060*/ 	.short	0x0002
        /*0062*/ 	.short	0x0010
        /*0064*/ 	.byte	0x00, 0xf5, 0x21, 0x00


	//----- nvinfo : EIATTR_KPARAM_INFO
	.align		4
.L_21:
        /*0068*/ 	.byte	0x04, 0x17
        /*006a*/ 	.short	(.L_23 - .L_22)
.L_22:
        /*006c*/ 	.word	0x00000000
        /*0070*/ 	.short	0x0001
        /*0072*/ 	.short	0x0008
        /*0074*/ 	.byte	0x00, 0xf5, 0x21, 0x00


	//----- nvinfo : EIATTR_KPARAM_INFO
	.align		4
.L_23:
        /*0078*/ 	.byte	0x04, 0x17
        /*007a*/ 	.short	(.L_25 - .L_24)
.L_24:
        /*007c*/ 	.word	0x00000000
        /*0080*/ 	.short	0x0000
        /*0082*/ 	.short	0x0000
        /*0084*/ 	.byte	0x00, 0xf5, 0x21, 0x00


	//----- nvinfo : EIATTR_SPARSE_MMA_MASK
	.align		4
.L_25:
        /*0088*/ 	.byte	0x03, 0x50
        /*008a*/ 	.short	0x0000


	//----- nvinfo : EIATTR_MAXREG_COUNT
	.align		4
        /*008c*/ 	.byte	0x03, 0x1b
        /*008e*/ 	.short	0x00ff


	//----- nvinfo : EIATTR_MERCURY_ISA_VERSION
	.align		4
        /*0090*/ 	.byte	0x03, 0x5f
        /*0092*/ 	.short	0x0101


	//----- nvinfo : EIATTR_VRC_CTA_INIT_COUNT
	.align		4
        /*0094*/ 	.byte	0x02, 0x4a
	.zero		1
	.zero		1


	//----- nvinfo : EIATTR_EXIT_INSTR_OFFSETS
	.align		4
        /*0098*/ 	.byte	0x04, 0x1c
        /*009a*/ 	.short	(.L_27 - .L_26)


	//   ....[0]....
.L_26:
        /*009c*/ 	.word	0x000000f0


	//   ....[1]....
        /*00a0*/ 	.word	0x00000470


	//----- nvinfo : EIATTR_CRS_STACK_SIZE
	.align		4
.L_27:
        /*00a4*/ 	.byte	0x04, 0x1e
        /*00a6*/ 	.short	(.L_29 - .L_28)
.L_28:
        /*00a8*/ 	.word	0x00000000


	//----- nvinfo : EIATTR_CBANK_PARAM_SIZE
	.align		4
.L_29:
        /*00ac*/ 	.byte	0x03, 0x19
        /*00ae*/ 	.short	0x0040


	//----- nvinfo : EIATTR_PARAM_CBANK
	.align		4
        /*00b0*/ 	.byte	0x04, 0x0a
        /*00b2*/ 	.short	(.L_31 - .L_30)
	.align		4
.L_30:
        /*00b4*/ 	.word	index@(.nv.constant0._Z16matrixOperationsPKdS0_PdS1_S1_S1_mm)
        /*00b8*/ 	.short	0x0380
        /*00ba*/ 	.short	0x0040


	//----- nvinfo : EIATTR_SW_WAR
	.align		4
.L_31:
        /*00bc*/ 	.byte	0x04, 0x36
        /*00be*/ 	.short	(.L_33 - .L_32)
.L_32:
        /*00c0*/ 	.word	0x00000008
.L_33:


//--------------------- .nv.callgraph             --------------------------
	.section	.nv.callgraph,"",@"SHT_CUDA_CALLGRAPH"
	.align	4
	.sectionentsize	8
	.align		4
        /*0000*/ 	.word	0x00000000
	.align		4
        /*0004*/ 	.word	0xffffffff
	.align		4
        /*0008*/ 	.word	0x00000000
	.align		4
        /*000c*/ 	.word	0xfffffffe
	.align		4
        /*0010*/ 	.word	0x00000000
	.align		4
        /*0014*/ 	.word	0xfffffffd
	.align		4
        /*0018*/ 	.word	0x00000000
	.align		4
        /*001c*/ 	.word	0xfffffffc


//--------------------- .text._Z16matrixOperationsPKdS0_PdS1_S1_S1_mm --------------------------
	.section	.text._Z16matrixOperationsPKdS0_PdS1_S1_S1_mm,"ax",@progbits
	.align	128
        .global         _Z16matrixOperationsPKdS0_PdS1_S1_S1_mm
        .type           _Z16matrixOperationsPKdS0_PdS1_S1_S1_mm,@function
        .size           _Z16matrixOperationsPKdS0_PdS1_S1_S1_mm,(.L_x_10 - _Z16matrixOperationsPKdS0_PdS1_S1_S1_mm)
        .other          _Z16matrixOperationsPKdS0_PdS1_S1_S1_mm,@"STO_CUDA_ENTRY STV_DEFAULT"
_Z16matrixOperationsPKdS0_PdS1_S1_S1_mm:
.text._Z16matrixOperationsPKdS0_PdS1_S1_S1_mm:
[----:B------:R-:W-:Y:S01]  /*0000*/  LDC R1, c[0x0][0x37c] ;  /* 0x0000df00ff017b82 */ /* 0x000fe20000000800 */
[----:B------:R-:W0:Y:S07]  /*0010*/  S2R R2, SR_TID.X ;  /* 0x0000000000027919 */ /* 0x000e2e0000002100 */
[----:B------:R-:W1:Y:S01]  /*0020*/  LDC R0, c[0x0][0x364] ;  /* 0x0000d900ff007b82 */ /* 0x000e620000000800 */
[----:B------:R-:W2:Y:S01]  /*0030*/  LDCU.128 UR8, c[0x0][0x3b0] ;  /* 0x00007600ff0877ac */ /* 0x000ea20008000c00 */
[----:B------:R-:W1:Y:S06]  /*0040*/  S2R R3, SR_TID.Y ;  /* 0x0000000000037919 */ /* 0x000e6c0000002200 */
[----:B------:R-:W0:Y:S08]  /*0050*/  S2UR UR5, SR_CTAID.X ;  /* 0x00000000000579c3 */ /* 0x000e300000002500 */
[----:B------:R-:W0:Y:S08]  /*0060*/  LDC R7, c[0x0][0x360] ;  /* 0x0000d800ff077b82 */ /* 0x000e300000000800 */
[----:B------:R-:W1:Y:S01]  /*0070*/  S2UR UR4, SR_CTAID.Y ;  /* 0x00000000000479c3 */ /* 0x000e620000002600 */
[----:B0-----:R-:W-:-:S05]  /*0080*/  IMAD R7, R7, UR5, R2 ;  /* 0x0000000507077c24 */ /* 0x001fca000f8e0202 */
[----:B--2---:R-:W-:Y:S02]  /*0090*/  ISETP.GE.U32.AND P0, PT, R7, UR10, PT ;  /* 0x0000000a07007c0c */ /* 0x004fe4000bf06070 */
[----:B------:R-:W-:Y:S01]  /*00a0*/  SHF.R.S32.HI R2, RZ, 0x1f, R7 ;  /* 0x0000001fff027819 */ /* 0x000fe20000011407 */
[----:B-1----:R-:W-:-:S03]  /*00b0*/  IMAD R0, R0, UR4, R3 ;  /* 0x0000000400007c24 */ /* 0x002fc6000f8e0203 */
[----:B------:R-:W-:Y:S02]  /*00c0*/  ISETP.GE.U32.AND.EX P0, PT, R2, UR11, PT, P0 ;  /* 0x0000000b02007c0c */ /* 0x000fe4000bf06100 */
[----:B------:R-:W-:-:S04]  /*00d0*/  ISETP.GE.U32.AND P1, PT, R0, UR8, PT ;  /* 0x0000000800007c0c */ /* 0x000fc8000bf26070 */
[----:B------:R-:W-:-:S13]  /*00e0*/  ISETP.GE.U32.OR.EX P0, PT, RZ, UR9, P0, P1 ;  /* 0x00000009ff007c0c */ /* 0x000fda0008706510 */
[----:B------:R-:W-:Y:S05]  /*00f0*/  @P0 EXIT ;  /* 0x000000000000094d */ /* 0x000fea0003800000 */
[----:B------:R-:W0:Y:S01]  /*0100*/  LDC.64 R4, c[0x0][0x380] ;  /* 0x0000e000ff047b82 */ /* 0x000e220000000a00 */
[----:B------:R-:W1:Y:S01]  /*0110*/  LDCU.64 UR4, c[0x0][0x358] ;  /* 0x00006b00ff0477ac */ /* 0x000e620008000a00 */
[----:B------:R-:W-:-:S06]  /*0120*/  IMAD R0, R0, UR10, R7 ;  /* 0x0000000a00007c24 */ /* 0x000fcc000f8e0207 */
[----:B------:R-:W2:Y:S08]  /*0130*/  LDC.64 R2, c[0x0][0x388] ;  /* 0x0000e200ff027b82 */ /* 0x000eb00000000a00 */
[----:B------:R-:W3:Y:S01]  /*0140*/  LDC.64 R10, c[0x0][0x390] ;  /* 0x0000e400ff0a7b82 */ /* 0x000ee20000000a00 */
[----:B0-----:R-:W-:-:S07]  /*0150*/  IMAD.WIDE R4, R0, 0x8, R4 ;  /* 0x0000000800047825 */ /* 0x001fce00078e0204 */
[----:B------:R-:W0:Y:S01]  /*0160*/  LDC.64 R14, c[0x0][0x398] ;  /* 0x0000e600ff0e7b82 */ /* 0x000e220000000a00 */
[----:B-1----:R-:W4:Y:S01]  /*0170*/  LDG.E.64 R6, desc[UR4][R4.64] ;  /* 0x0000000404067981 */ /* 0x002f22000c1e1b00 */
[----:B--2---:R-:W-:-:S06]  /*0180*/  IMAD.WIDE R2, R0, 0x8, R2 ;  /* 0x0000000800027825 */ /* 0x004fcc00078e0202 */
[----:B------:R-:W1:Y:S01]  /*0190*/  LDC.64 R18, c[0x0][0x3a0] ;  /* 0x0000e800ff127b82 */ /* 0x000e620000000a00 */
[----:B------:R-:W4:Y:S02]  /*01a0*/  LDG.E.64 R8, desc[UR4][R2.64] ;  /* 0x0000000402087981 */ /* 0x000f24000c1e1b00 */
[----:B----4-:R-:W-:Y:S01]  /*01b0*/  DADD R6, R6, R8 ;  /* 0x0000000006067229 */ /* 0x010fe20000000008 */
[----:B---3--:R-:W-:-:S06]  /*01c0*/  IMAD.WIDE R8, R0, 0x8, R10 ;  /* 0x0000000800087825 */ /* 0x008fcc00078e020a */
[----:B------:R1:W-:Y:S04]  /*01d0*/  STG.E.64 desc[UR4][R8.64], R6 ;  /* 0x0000000608007986 */ /* 0x0003e8000c101b04 */
[----:B------:R-:W2:Y:S04]  /*01e0*/  LDG.E.64 R10, desc[UR4][R4.64] ;  /* 0x00000004040a7981 */ /* 0x000ea8000c1e1b00 */
[----:B------:R-:W2:Y:S02]  /*01f0*/  LDG.E.64 R12, desc[UR4][R2.64] ;  /* 0x00000004020c7981 */ /* 0x000ea4000c1e1b00 */
[----:B--2---:R-:W-:Y:S01]  /*0200*/  DADD R10, R10, -R12 ;  /* 0x000000000a0a7229 */ /* 0x004fe2000000080c */
[----:B0-----:R-:W-:-:S06]  /*0210*/  IMAD.WIDE R12, R0, 0x8, R14 ;  /* 0x00000008000c7825 */ /* 0x001fcc00078e020e */
[----:B------:R0:W-:Y:S04]  /*0220*/  STG.E.64 desc[UR4][R12.64], R10 ;  /* 0x0000000a0c007986 */ /* 0x0001e8000c101b04 */
[----:B------:R-:W2:Y:S04]  /*0230*/  LDG.E.64 R14, desc[UR4][R4.64] ;  /* 0x00000004040e7981 */ /* 0x000ea8000c1e1b00 */
[----:B------:R-:W2:Y:S01]  /*0240*/  LDG.E.64 R16, desc[UR4][R2.64] ;  /* 0x0000000402107981 */ /* 0x000ea2000c1e1b00 */
[----:B-1----:R-:W-:Y:S01]  /*0250*/  IMAD.WIDE R6, R0, 0x8, R18 ;  /* 0x0000000800067825 */ /* 0x002fe200078e0212 */
[----:B--2---:R-:W-:-:S07]  /*0260*/  DMUL R14, R14, R16 ;  /* 0x000000100e0e7228 */ /* 0x004fce0000000000 */
[----:B------:R0:W-:Y:S04]  /*0270*/  STG.E.64 desc[UR4][R6.64], R14 ;  /* 0x0000000e06007986 */ /* 0x0001e8000c101b04 */
[----:B------:R-:W2:Y:S01]  /*0280*/  LDG.E.64 R8, desc[UR4][R2.64] ;  /* 0x0000000402087981 */ /* 0x000ea2000c1e1b00 */
[----:B------:R-:W-:Y:S01]  /*0290*/  BSSY.RECONVERGENT B0, `(.L_x_0) ;  /* 0x000001a000007945 */ /* 0x000fe20003800200 */
[----:B------:R-:W-:Y:S02]  /*02a0*/  IMAD.MOV.U32 R16, RZ, RZ, 0x0 ;  /* 0x00000000ff107424 */ /* 0x000fe400078e00ff */
[----:B------:R-:W-:Y:S01]  /*02b0*/  IMAD.MOV.U32 R17, RZ, RZ, 0x7ff80000 ;  /* 0x7ff80000ff117424 */ /* 0x000fe200078e00ff */
[----:B--2---:R-:W-:-:S14]  /*02c0*/  DSETP.NEU.AND P0, PT, R8, RZ, PT ;  /* 0x000000ff0800722a */ /* 0x004fdc0003f0d000 */
[----:B0-----:R-:W-:Y:S05]  /*02d0*/  @!P0 BRA `(.L_x_1) ;  /* 0x0000000000548947 */ /* 0x001fea0003800000 */
[----:B------:R-:W2:Y:S01]  /*02e0*/  LDG.E.64 R6, desc[UR4][R4.64] ;  /* 0x0000000404067981 */ /* 0x000ea2000c1e1b00 */
[----:B------:R-:W0:Y:S01]  /*02f0*/  MUFU.RCP64H R3, R9 ;  /* 0x0000000900037308 */ /* 0x000e220000001800 */
[----:B------:R-:W-:Y:S01]  /*0300*/  IMAD.MOV.U32 R2, RZ, RZ, 0x1 ;  /* 0x00000001ff027424 */ /* 0x000fe200078e00ff */
[----:B------:R-:W-:Y:S05]  /*0310*/  BSSY.RECONVERGENT B1, `(.L_x_2) ;  /* 0x000000f000017945 */ /* 0x000fea0003800200 */
[----:B0-----:R-:W-:-:S08]  /*0320*/  DFMA R10, -R8, R2, 1 ;  /* 0x3ff00000080a742b */ /* 0x001fd00000000102 */
[----:B------:R-:W-:-:S08]  /*0330*/  DFMA R10, R10, R10, R10 ;  /* 0x0000000a0a0a722b */ /* 0x000fd0000000000a */
[----:B------:R-:W-:-:S08]  /*0340*/  DFMA R10, R2, R10, R2 ;  /* 0x0000000a020a722b */ /* 0x000fd00000000002 */
[----:B------:R-:W-:-:S08]  /*0350*/  DFMA R2, -R8, R10, 1 ;  /* 0x3ff000000802742b */ /* 0x000fd0000000010a */
[----:B------:R-:W-:-:S08]  /*0360*/  DFMA R2, R10, R2, R10 ;  /* 0x000000020a02722b */ /* 0x000fd0000000000a */
[----:B--2---:R-:W-:Y:S01]  /*0370*/  DMUL R10, R6, R2 ;  /* 0x00000002060a7228 */ /* 0x004fe20000000000 */
[----:B------:R-:W-:-:S07]  /*0380*/  FSETP.GEU.AND P1, PT, |R7|, 6.5827683646048100446e-37, PT ;  /* 0x036000000700780b */ /* 0x000fce0003f2e200 */
[----:B------:R-:W-:-:S08]  /*0390*/  DFMA R12, -R8, R10, R6 ;  /* 0x0000000a080c722b */ /* 0x000fd00000000106 */
[----:B------:R-:W-:-:S10]  /*03a0*/  DFMA R2, R2, R12, R10 ;  /* 0x0000000c0202722b */ /* 0x000fd4000000000a */
[----:B------:R-:W-:-:S05]  /*03b0*/  FFMA R4, RZ, R9, R3 ;  /* 0x00000009ff047223 */ /* 0x000fca0000000003 */
[----:B------:R-:W-:-:S13]  /*03c0*/  FSETP.GT.AND P0, PT, |R4|, 1.469367938527859385e-39, PT ;  /* 0x001000000400780b */ /* 0x000fda0003f04200 */
[----:B------:R-:W-:Y:S05]  /*03d0*/  @P0 BRA P1, `(.L_x_3) ;  /* 0x0000000000080947 */ /* 0x000fea0000800000 */
[----:B------:R-:W-:-:S07]  /*03e0*/  MOV R10, 0x400 ;  /* 0x00000400000a7802 */ /* 0x000fce0000000f00 */
[----:B------:R-:W-:Y:S05]  /*03f0*/  CALL.REL.NOINC `($__internal_0_$__cuda_sm20_div_rn_f64_full) ;  /* 0x0000000000207944 */ /* 0x000fea0003c00000 */
.L_x_3:
[----:B------:R-:W-:Y:S05]  /*0400*/  BSYNC.RECONVERGENT B1 ;  /* 0x0000000000017941 */ /* 0x000fea0003800200 */
.L_x_2:
[----:B------:R-:W-:Y:S02]  /*0410*/  IMAD.MOV.U32 R16, RZ, RZ, R2 ;  /* 0x000000ffff107224 */ /* 0x000fe400078e0002 */
[----:B------:R-:W-:-:S07]  /*0420*/  IMAD.MOV.U32 R17, RZ, RZ, R3 ;  /* 0x000000ffff117224 */ /* 0x000fce00078e0003 */
.L_x_1:
[----:B------:R-:W-:Y:S05]  /*0430*/  BSYNC.RECONVERGENT B0 ;  /* 0x0000000000007941 */ /* 0x000fea0003800200 */
.L_x_0:
[----:B------:R-:W0:Y:S02]  /*0440*/  LDC.64 R2, c[0x0][0x3a8] ;  /* 0x0000ea00ff027b82 */ /* 0x000e240000000a00 */
[----:B0-----:R-:W-:-:S05]  /*0450*/  IMAD.WIDE R2, R0, 0x8, R2 ;  /* 0x0000000800027825 */ /* 0x001fca00078e0202 */
[----:B------:R-:W-:Y:S01]  /*0460*/  STG.E.64 desc[UR4][R2.64], R16 ;  /* 0x0000001002007986 */ /* 0x000fe2000c101b04 */
[----:B------:R-:W-:Y:S05]  /*0470*/  EXIT ;  /* 0x000000000000794d */ /* 0x000fea0003800000 */
        .weak           $__internal_0_$__cuda_sm20_div_rn_f64_full
        .type           $__internal_0_$__cuda_sm20_div_rn_f64_full,@function
        .size           $__internal_0_$__cuda_sm20_div_rn_f64_full,(.L_x_10 - $__internal_0_$__cuda_sm20_div_rn_f64_full)
$__internal_0_$__cuda_sm20_div_rn_f64_full:
[C---:B------:R-:W-:Y:S01]  /*0480*/  FSETP.GEU.AND P0, PT, |R9|.reuse, 1.469367938527859385e-39, PT ;  /* 0x001000000900780b */ /* 0x040fe20003f0e200 */
[--C-:B------:R-:W-:Y:S01]  /*0490*/  IMAD.MOV.U32 R4, RZ, RZ, R8.reuse ;  /* 0x000000ffff047224 */ /* 0x100fe200078e0008 */
[----:B------:R-:W-:Y:S01]  /*04a0*/  LOP3.LUT R2, R9, 0x800fffff, RZ, 0xc0, !PT ;  /* 0x800fffff09027812 */ /* 0x000fe200078ec0ff */
[----:B------:R-:W-:Y:S01]  /*04b0*/  IMAD.MOV.U32 R5, RZ, RZ, R9 ;  /* 0x000000ffff057224 */ /* 0x000fe200078e0009 */
[C---:B------:R-:W-:Y:S01]  /*04c0*/  FSETP.GEU.AND P2, PT, |R7|.reuse, 1.469367938527859385e-39, PT ;  /* 0x001000000700780b */ /* 0x040fe20003f4e200 */
[----:B------:R-:W-:Y:S01]  /*04d0*/  IMAD.MOV.U32 R16, RZ, RZ, 0x1 ;  /* 0x00000001ff107424 */ /* 0x000fe200078e00ff */
[----:B------:R-:W-:Y:S01]  /*04e0*/  LOP3.LUT R3, R2, 0x3ff00000, RZ, 0xfc, !PT ;  /* 0x3ff0000002037812 */ /* 0x000fe200078efcff */
[----:B------:R-:W-:Y:S01]  /*04f0*/  IMAD.MOV.U32 R2, RZ, RZ, R8 ;  /* 0x000000ffff027224 */ /* 0x000fe200078e0008 */
[----:B------:R-:W-:Y:S01]  /*0500*/  LOP3.LUT R11, R7, 0x7ff00000, RZ, 0xc0, !PT ;  /* 0x7ff00000070b7812 */ /* 0x000fe200078ec0ff */
[----:B------:R-:W-:Y:S01]  /*0510*/  BSSY.RECONVERGENT B2, `(.L_x_4) ;  /* 0x0000051000027945 */ /* 0x000fe20003800200 */
[----:B------:R-:W-:-:S03]  /*0520*/  LOP3.LUT R14, R9, 0x7ff00000, RZ, 0xc0, !PT ;  /* 0x7ff00000090e7812 */ /* 0x000fc600078ec0ff */
[----:B------:R-:W-:Y:S01]  /*0530*/  @!P0 DMUL R2, R4, 8.98846567431157953865e+307 ;  /* 0x7fe0000004028828 */ /* 0x000fe20000000000 */
[----:B------:R-:W-:-:S03]  /*0540*/  ISETP.GE.U32.AND P1, PT, R11, R14, PT ;  /* 0x0000000e0b00720c */ /* 0x000fc60003f26070 */
[----:B------:R-:W-:Y:S02]  /*0550*/  @!P2 LOP3.LUT R8, R5, 0x7ff00000, RZ, 0xc0, !PT ;  /* 0x7ff000000508a812 */ /* 0x000fe400078ec0ff */
[----:B------:R-:W0:Y:S02]  /*0560*/  MUFU.RCP64H R17, R3 ;  /* 0x0000000300117308 */ /* 0x000e240000001800 */
[----:B------:R-:W-:Y:S01]  /*0570*/  @!P2 ISETP.GE.U32.AND P3, PT, R11, R8, PT ;  /* 0x000000080b00a20c */ /* 0x000fe20003f66070 */
[----:B------:R-:W-:Y:S01]  /*0580*/  IMAD.MOV.U32 R8, RZ, RZ, R6 ;  /* 0x000000ffff087224 */ /* 0x000fe200078e0006 */
[----:B0-----:R-:W-:-:S08]  /*0590*/  DFMA R12, R16, -R2, 1 ;  /* 0x3ff00000100c742b */ /* 0x001fd00000000802 */
[----:B------:R-:W-:Y:S01]  /*05a0*/  DFMA R18, R12, R12, R12 ;  /* 0x0000000c0c12722b */ /* 0x000fe2000000000c */
[----:B------:R-:W-:-:S05]  /*05b0*/  IMAD.MOV.U32 R12, RZ, RZ, 0x1ca00000 ;  /* 0x1ca00000ff0c7424 */ /* 0x000fca00078e00ff */
[C---:B------:R-:W-:Y:S02]  /*05c0*/  @!P2 SEL R13, R12.reuse, 0x63400000, !P3 ;  /* 0x634000000c0da807 */ /* 0x040fe40005800000 */
[----:B------:R-:W-:Y:S01]  /*05d0*/  DFMA R16, R16, R18, R16 ;  /* 0x000000121010722b */ /* 0x000fe20000000010 */
[----:B------:R-:W-:Y:S01]  /*05e0*/  SEL R9, R12, 0x63400000, !P1 ;  /* 0x634000000c097807 */ /* 0x000fe20004800000 */
[----:B------:R-:W-:Y:S01]  /*05f0*/  @!P2 IMAD.MOV.U32 R18, RZ, RZ, RZ ;  /* 0x000000ffff12a224 */ /* 0x000fe200078e00ff */
[--C-:B------:R-:W-:Y:S02]  /*0600*/  @!P2 LOP3.LUT R13, R13, 0x80000000, R7.reuse, 0xf8, !PT ;  /* 0x800000000d0da812 */ /* 0x100fe400078ef807 */
[----:B------:R-:W-:Y:S02]  /*0610*/  LOP3.LUT R9, R9, 0x800fffff, R7, 0xf8, !PT ;  /* 0x800fffff09097812 */ /* 0x000fe400078ef807 */
[----:B------:R-:W-:Y:S01]  /*0620*/  @!P2 LOP3.LUT R19, R13, 0x100000, RZ, 0xfc, !PT ;  /* 0x001000000d13a812 */ /* 0x000fe200078efcff */
[----:B------:R-:W-:-:S05]  /*0630*/  DFMA R20, R16, -R2, 1 ;  /* 0x3ff000001014742b */ /* 0x000fca0000000802 */
[----:B------:R-:W-:-:S03]  /*0640*/  @!P2 DFMA R8, R8, 2, -R18 ;  /* 0x400000000808a82b */ /* 0x000fc60000000812 */
[----:B------:R-:W-:Y:S01]  /*0650*/  DFMA R16, R16, R20, R16 ;  /* 0x000000141010722b */ /* 0x000fe20000000010 */
[----:B------:R-:W-:Y:S02]  /*0660*/  IMAD.MOV.U32 R21, RZ, RZ, R11 ;  /* 0x000000ffff157224 */ /* 0x000fe400078e000b */
[----:B------:R-:W-:Y:S01]  /*0670*/  IMAD.MOV.U32 R20, RZ, RZ, R14 ;  /* 0x000000ffff147224 */ /* 0x000fe200078e000e */
[----:B------:R-:W-:-:S03]  /*0680*/  @!P0 LOP3.LUT R20, R3, 0x7ff00000, RZ, 0xc0, !PT ;  /* 0x7ff0000003148812 */ /* 0x000fc600078ec0ff */
[----:B------:R-:W-:Y:S01]  /*0690*/  @!P2 LOP3.LUT R21, R9, 0x7ff00000, RZ, 0xc0, !PT ;  /* 0x7ff000000915a812 */ /* 0x000fe200078ec0ff */
[----:B------:R-:W-:Y:S01]  /*06a0*/  DMUL R18, R16, R8 ;  /* 0x0000000810127228 */ /* 0x000fe20000000000 */
[----:B------:R-:W-:-:S03]  /*06b0*/  VIADD R22, R20, 0xffffffff ;  /* 0xffffffff14167836 */ /* 0x000fc60000000000 */
[----:B------:R-:W-:-:S04]  /*06c0*/  VIADD R13, R21, 0xffffffff ;  /* 0xffffffff150d7836 */ /* 0x000fc80000000000 */
[----:B------:R-:W-:Y:S01]  /*06d0*/  DFMA R14, R18, -R2, R8 ;  /* 0x80000002120e722b */ /* 0x000fe20000000008 */
[----:B------:R-:W-:-:S04]  /*06e0*/  ISETP.GT.U32.AND P0, PT, R13, 0x7feffffe, PT ;  /* 0x7feffffe0d00780c */ /* 0x000fc80003f04070 */
[----:B------:R-:W-:-:S03]  /*06f0*/  ISETP.GT.U32.OR P0, PT, R22, 0x7feffffe, P0 ;  /* 0x7feffffe1600780c */ /* 0x000fc60000704470 */
[----:B------:R-:W-:-:S10]  /*0700*/  DFMA R14, R16, R14, R18 ;  /* 0x0000000e100e722b */ /* 0x000fd40000000012 */
[----:B------:R-:W-:Y:S05]  /*0710*/  @P0 BRA `(.L_x_5) ;  /* 0x00000000006c0947 */ /* 0x000fea0003800000 */
[----:B------:R-:W-:-:S04]  /*0720*/  LOP3.LUT R16, R5, 0x7ff00000, RZ, 0xc0, !PT ;  /* 0x7ff0000005107812 */ /* 0x000fc800078ec0ff */
[CC--:B------:R-:W-:Y:S02]  /*0730*/  VIADDMNMX R6, R11.reuse, -R16.reuse, 0xb9600000, !PT ;  /* 0xb96000000b067446 */ /* 0x0c0fe40007800910 */
[----:B------:R-:W-:Y:S02]  /*0740*/  ISETP.GE.U32.AND P0, PT, R11, R16, PT ;  /* 0x000000100b00720c */ /* 0x000fe40003f06070 */
[----:B------:R-:W-:Y:S02]  /*0750*/  VIMNMX R6, PT, PT, R6, 0x46a00000, PT ;  /* 0x46a0000006067848 */ /* 0x000fe40003fe0100 */
[----:B------:R-:W-:-:S05]  /*0760*/  SEL R11, R12, 0x63400000, !P0 ;  /* 0x634000000c0b7807 */ /* 0x000fca0004000000 */
[----:B------:R-:W-:Y:S02]  /*0770*/  IMAD.IADD R11, R6, 0x1, -R11 ;  /* 0x00000001060b7824 */ /* 0x000fe400078e0a0b */
[----:B------:R-:W-:Y:S02]  /*0780*/  IMAD.MOV.U32 R6, RZ, RZ, RZ ;  /* 0x000000ffff067224 */ /* 0x000fe400078e00ff */
[----:B------:R-:W-:-:S06]  /*0790*/  VIADD R7, R11, 0x7fe00000 ;  /* 0x7fe000000b077836 */ /* 0x000fcc0000000000 */
[----:B------:R-:W-:-:S10]  /*07a0*/  DMUL R12, R14, R6 ;  /* 0x000000060e0c7228 */ /* 0x000fd40000000000 */
[----:B------:R-:W-:-:S13]  /*07b0*/  FSETP.GTU.AND P0, PT, |R13|, 1.469367938527859385e-39, PT ;  /* 0x001000000d00780b */ /* 0x000fda0003f0c200 */
[----:B------:R-:W-:Y:S05]  /*07c0*/  @P0 BRA `(.L_x_6) ;  /* 0x0000000000940947 */ /* 0x000fea0003800000 */
[----:B------:R-:W-:Y:S01]  /*07d0*/  DFMA R2, R14, -R2, R8 ;  /* 0x800000020e02722b */ /* 0x000fe20000000008 */
[----:B------:R-:W-:-:S09]  /*07e0*/  IMAD.MOV.U32 R6, RZ, RZ, RZ ;  /* 0x000000ffff067224 */ /* 0x000fd200078e00ff */
[C---:B------:R-:W-:Y:S02]  /*07f0*/  FSETP.NEU.AND P0, PT, R3.reuse, RZ, PT ;  /* 0x000000ff0300720b */ /* 0x040fe40003f0d000 */
[----:B------:R-:W-:-:S04]  /*0800*/  LOP3.LUT R5, R3, 0x80000000, R5, 0x48, !PT ;  /* 0x8000000003057812 */ /* 0x000fc800078e4805 */
[----:B------:R-:W-:-:S07]  /*0810*/  LOP3.LUT R7, R5, R7, RZ, 0xfc, !PT ;  /* 0x0000000705077212 */ /* 0x000fce00078efcff */
[----:B------:R-:W-:Y:S05]  /*0820*/  @!P0 BRA `(.L_x_6) ;  /* 0x00000000007c8947 */ /* 0x000fea0003800000 */
[----:B------:R-:W-:Y:S01]  /*0830*/  IMAD.MOV R3, RZ, RZ, -R11 ;  /* 0x000000ffff037224 */ /* 0x000fe200078e0a0b */
[----:B------:R-:W-:Y:S01]  /*0840*/  DMUL.RP R6, R14, R6 ;  /* 0x000000060e067228 */ /* 0x000fe20000008000 */
[----:B------:R-:W-:Y:S01]  /*0850*/  IMAD.MOV.U32 R2, RZ, RZ, RZ ;  /* 0x000000ffff027224 */ /* 0x000fe200078e00ff */
[----:B------:R-:W-:-:S05]  /*0860*/  IADD3 R11, PT, PT, -R11, -0x43300000, RZ ;  /* 0xbcd000000b0b7810 */ /* 0x000fca0007ffe1ff */
[----:B------:R-:W-:-:S03]  /*0870*/  DFMA R2, R12, -R2, R14 ;  /* 0x800000020c02722b */ /* 0x000fc6000000000e */
[----:B------:R-:W-:-:S07]  /*0880*/  LOP3.LUT R5, R7, R5, RZ, 0x3c, !PT ;  /* 0x0000000507057212 */ /* 0x000fce00078e3cff */
[----:B------:R-:W-:-:S04]  /*0890*/  FSETP.NEU.AND P0, PT, |R3|, R11, PT ;  /* 0x0000000b0300720b */ /* 0x000fc80003f0d200 */
[----:B------:R-:W-:Y:S02]  /*08a0*/  FSEL R12, R6, R12, !P0 ;  /* 0x0000000c060c7208 */ /* 0x000fe40004000000 */
[----:B------:R-:W-:Y:S01]  /*08b0*/  FSEL R13, R5, R13, !P0 ;  /* 0x0000000d050d7208 */ /* 0x000fe20004000000 */
[----:B------:R-:W-:Y:S06]  /*08c0*/  BRA `(.L_x_6) ;  /* 0x0000000000547947 */ /* 0x000fec0003800000 */
.L_x_5:
[----:B------:R-:W-:-:S14]  /*08d0*/  DSETP.NAN.AND P0, PT, R6, R6, PT ;  /* 0x000000060600722a */ /* 0x000fdc0003f08000 */
[----:B------:R-:W-:Y:S05]  /*08e0*/  @P0 BRA `(.L_x_7) ;  /* 0x0000000000440947 */ /* 0x000fea0003800000 */
[----:B------:R-:W-:-:S14]  /*08f0*/  DSETP.NAN.AND P0, PT, R4, R4, PT ;  /* 0x000000040400722a */ /* 0x000fdc0003f08000 */
[----:B------:R-:W-:Y:S05]  /*0900*/  @P0 BRA `(.L_x_8) ;  /* 0x0000000000300947 */ /* 0x000fea0003800000 */
[----:B------:R-:W-:Y:S01]  /*0910*/  ISETP.NE.AND P0, PT, R21, R20, PT ;  /* 0x000000141500720c */ /* 0x000fe20003f05270 */
[----:B------:R-:W-:Y:S02]  /*0920*/  IMAD.MOV.U32 R12, RZ, RZ, 0x0 ;  /* 0x00000000ff0c7424 */ /* 0x000fe400078e00ff */
[----:B------:R-:W-:-:S10]  /*0930*/  IMAD.MOV.U32 R13, RZ, RZ, -0x80000 ;  /* 0xfff80000ff0d7424 */ /* 0x000fd400078e00ff */
[----:B------:R-:W-:Y:S05]  /*0940*/  @!P0 BRA `(.L_x_6) ;  /* 0x0000000000348947 */ /* 0x000fea0003800000 */
[----:B------:R-:W-:Y:S02]  /*0950*/  ISETP.NE.AND P0, PT, R21, 0x7ff00000, PT ;  /* 0x7ff000001500780c */ /* 0x000fe40003f05270 */
[----:B------:R-:W-:Y:S02]  /*0960*/  LOP3.LUT R13, R7, 0x80000000, R5, 0x48, !PT ;  /* 0x80000000070d7812 */ /* 0x000fe400078e4805 */
[----:B------:R-:W-:-:S13]  /*0970*/  ISETP.EQ.OR P0, PT, R20, RZ, !P0 ;  /* 0x000000ff1400720c */ /* 0x000fda0004702670 */
[----:B------:R-:W-:Y:S01]  /*0980*/  @P0 LOP3.LUT R2, R13, 0x7ff00000, RZ, 0xfc, !PT ;  /* 0x7ff000000d020812 */ /* 0x000fe200078efcff */
[----:B------:R-:W-:Y:S02]  /*0990*/  @!P0 IMAD.MOV.U32 R12, RZ, RZ, RZ ;  /* 0x000000ffff0c8224 */ /* 0x000fe400078e00ff */
[----:B------:R-:W-:Y:S02]  /*09a0*/  @P0 IMAD.MOV.U32 R12, RZ, RZ, RZ ;  /* 0x000000ffff0c0224 */ /* 0x000fe400078e00ff */
[----:B------:R-:W-:Y:S01]  /*09b0*/  @P0 IMAD.MOV.U32 R13, RZ, RZ, R2 ;  /* 0x000000ffff0d0224 */ /* 0x000fe200078e0002 */
[----:B------:R-:W-:Y:S06]  /*09c0*/  BRA `(.L_x_6) ;  /* 0x0000000000147947 */ /* 0x000fec0003800000 */
.L_x_8:
[----:B------:R-:W-:Y:S01]  /*09d0*/  LOP3.LUT R13, R5, 0x80000, RZ, 0xfc, !PT ;  /* 0x00080000050d7812 */ /* 0x000fe200078efcff */
[----:B------:R-:W-:Y:S01]  /*09e0*/  IMAD.MOV.U32 R12, RZ, RZ, R4 ;  /* 0x000000ffff0c7224 */ /* 0x000fe200078e0004 */
[----:B------:R-:W-:Y:S06]  /*09f0*/  BRA `(.L_x_6) ;  /* 0x0000000000087947 */ /* 0x000fec0003800000 */
.L_x_7:
[----:B------:R-:W-:Y:S01]  /*0a00*/  LOP3.LUT R13, R7, 0x80000, RZ, 0xfc, !PT ;  /* 0x00080000070d7812 */ /* 0x000fe200078efcff */
[----:B------:R-:W-:-:S07]  /*0a10*/  IMAD.MOV.U32 R12, RZ, RZ, R6 ;  /* 0x000000ffff0c7224 */ /* 0x000fce00078e0006 */
.L_x_6:
[----:B------:R-:W-:Y:S05]  /*0a20*/  BSYNC.RECONVERGENT B2 ;  /* 0x0000000000027941 */ /* 0x000fea0003800200 */
.L_x_4:
[----:B------:R-:W-:Y:S02]  /*0a30*/  IMAD.MOV.U32 R11, RZ, RZ, 0x0 ;  /* 0x00000000ff0b7424 */ /* 0x000fe400078e00ff */
[----:B------:R-:W-:Y:S02]  /*0a40*/  IMAD.MOV.U32 R2, RZ, RZ, R12 ;  /* 0x000000ffff027224 */ /* 0x000fe400078e000c */
[----:B------:R-:W-:Y:S01]  /*0a50*/  IMAD.MOV.U32 R3, RZ, RZ, R13 ;  /* 0x000000ffff037224 */ /* 0x000fe200078e000d */
[----:B------:R-:W-:Y:S06]  /*0a60*/  RET.REL.NODEC R10 `(_Z16matrixOperationsPKdS0_PdS1_S1_S1_mm) ;  /* 0xfffffff40a647950 */ /* 0x000fec0003c3ffff */
.L_x_9:
[----:B------:R-:W-:-:S00]  /*0a70*/  BRA `(.L_x_9) ;  /* 0xfffffffc00fc7947 */ /* 0x000fc0000383ffff */
[----:B------:R-:W-:-:S00]  /*0a80*/  NOP ;  /* 0x0000000000007918 */ /* 0x000fc00000000000 */
[----:B------:R-:W-:-:S00]  /*0a90*/  NOP ;  /* 0x0000000000007918 */ /* 0x000fc00000000000 */
[----:B------:R-:W-:-:S00]  /*0aa0*/  NOP ;  /* 0x0000000000007918 */ /* 0x000fc00000000000 */
[----:B------:R-:W-:-:S00]  /*0ab0*/  NOP ;  /* 0x0000000000007918 */ /* 0x000fc00000000000 */
[----:B------:R-:W-:-:S00]  /*0ac0*/  NOP ;  /* 0x0000000000007918 */ /* 0x000fc00000000000 */
[----:B------:R-:W-:-:S00]  /*0ad0*/  NOP ;  /* 0x0000000000007918 */ /* 0x000fc00000000000 */
[----:B------:R-:W-:-:S00]  /*0ae0*/  NOP ;  /* 0x0000000000007918 */ /* 0x000fc00000000000 */
[----:B------:R-:W-:-:S00]  /*0af0*/  NOP ;  /* 0x0000000000007918 */ /* 0x000fc00000000000 */
.L_x_10:


//--------------------- .nv.shared.reserved.0     --------------------------
	.section	.nv.shared.reserved.0,"aw",@nobits
	.weak		__nv_reservedSMEM_offset_0_alias
	.size		__nv_reservedSMEM_offset_0_alias, 0, 64
	.other		__nv_reservedSMEM_offset_0_alias,@"STO_CUDA_RESERVED_SHARED STV_DEFAULT"
__nv_reservedSMEM_offset_0_alias:
	.zero		0
	.zero		64


//--------------------- .nv.constant0._Z16matrixOperationsPKdS0_PdS1_S1_S1_mm --------------------------
	.section	.nv.constant0._Z16matrixOperationsPKdS0_PdS1_S1_S1_mm,"a",@progbits
	.sectionflags	@""
	.align	4
.nv.constant0._Z16matrixOperationsPKdS0_PdS1_S1_S1_mm:
	.zero		960


//--------------------- SYMBOLS --------------------------

	.type		.nv.reservedSmem.offset0,@object
	.size		.nv.reservedSmem.offset0,0x4
